//
// Generated by NVIDIA NVVM Compiler
//
// Compiler Build ID: CL-36424714
// Cuda compilation tools, release 13.0, V13.0.88
// Based on NVVM 20.0.0
//

.version 9.0
.target sm_100
.address_size 64

	// .globl	_Z8helloGPUv
.extern .func  (.param .b32 func_retval0) vprintf
(
	.param .b64 vprintf_param_0,
	.param .b64 vprintf_param_1
)
;
.global .align 1 .b8 $str[36] = {72, 101, 108, 108, 111, 32, 87, 111, 114, 108, 100, 32, 102, 116, 46, 32, 78, 86, 73, 68, 73, 65, 32, 71, 84, 88, 32, 84, 73, 84, 65, 78, 32, 88, 10};

.visible .entry _Z8helloGPUv()
{
	.reg .b32 	%r<3>;
	.reg .b64 	%rd<3>;

	mov.u64 	%rd1, $str;
	cvta.global.u64 	%rd2, %rd1;
	{ // callseq 0, 0
	.param .b64 param0;
	st.param.b64 	[param0], %rd2;
	.param .b64 param1;
	st.param.b64 	[param1], 0;
	.param .b32 retval0;
	call.uni (retval0), 
	vprintf, 
	(
	param0, 
	param1
	);
	ld.param.b32 	%r1, [retval0];
	} // callseq 0
	ret;

}


// ===== COMPILED SASS (sm_100) =====

	.target	sm_100

	.elftype	@"ET_EXEC"


//--------------------- .note.nv.tkinfo           --------------------------
	.section	.note.nv.tkinfo,"",@"SHT_NOTE"
	.sectionflags	@"SHF_NOTE_NV_TKINFO"
	.tkinfo
        /*0018*/ 	.word	0x00000002
        /*0030*/ 	.string	""
        /*0030*/ 	.string	"ptxas"
        /*0030*/ 	.string	"Cuda compilation tools, release 13.0, V13.0.88"
        /*0030*/ 	.string	"Build cuda_13.0.r13.0/compiler.36424714_0"
        /*0030*/ 	.string	"-arch sm_100 -m 64 "



//--------------------- .note.nv.cuinfo           --------------------------
	.section	.note.nv.cuinfo,"",@"SHT_NOTE"
	.sectionflags	@"SHF_NOTE_NV_CUINFO"
        /*0018*/ 	.short	0x0002
        /*001a*/ 	.short	0x0064
        /*001c*/ 	.short	0x0082
	.zero		2


//--------------------- .nv.info                  --------------------------
	.section	.nv.info,"",@"SHT_CUDA_INFO"
	.align	4


	//----- nvinfo : EIATTR_REGCOUNT
	.align		4
        /*0000*/ 	.byte	0x04, 0x2f
        /*0002*/ 	.short	(.L_2 - .L_1)
	.align		4
.L_1:
        /*0004*/ 	.word	index@(_Z8helloGPUv)
        /*0008*/ 	.word	0x00000018


	//----- nvinfo : EIATTR_FRAME_SIZE
	.align		4
.L_2:
        /*000c*/ 	.byte	0x04, 0x11
        /*000e*/ 	.short	(.L_4 - .L_3)
	.align		4
.L_3:
        /*0010*/ 	.word	index@(_Z8helloGPUv)
        /*0014*/ 	.word	0x00000000


	//----- nvinfo : EIATTR_MIN_STACK_SIZE
	.align		4
.L_4:
        /*0018*/ 	.byte	0x04, 0x12
        /*001a*/ 	.short	(.L_6 - .L_5)
	.align		4
.L_5:
        /*001c*/ 	.word	index@(_Z8helloGPUv)
        /*0020*/ 	.word	0x00000000
.L_6:


//--------------------- .nv.compat                --------------------------
	.section	.nv.compat,"",@"SHT_CUDA_COMPAT_INFO"
	.align	4
        /*0000*/ 	.byte	0x02, 0x09, 0x00, 0x00, 0x02, 0x02, 0x01, 0x00, 0x02, 0x05, 0x05, 0x00, 0x03, 0x07, 0x01, 0x01
        /*0010*/ 	.byte	0x02, 0x03, 0x00, 0x00, 0x02, 0x06, 0x01, 0x00, 0x04, 0x0b, 0x08, 0x00, 0x09, 0x00, 0x00, 0x00
        /*0020*/ 	.byte	0x00, 0x00, 0x00, 0x00


//--------------------- .nv.info._Z8helloGPUv     --------------------------
	.section	.nv.info._Z8helloGPUv,"",@"SHT_CUDA_INFO"
	.sectionflags	@""
	.align	4


	//----- nvinfo : EIATTR_CUDA_API_VERSION
	.align		4
        /*0000*/ 	.byte	0x04, 0x37
        /*0002*/ 	.short	(.L_8 - .L_7)
.L_7:
        /*0004*/ 	.word	0x00000082


	//----- nvinfo : EIATTR_SPARSE_MMA_MASK
	.align		4
.L_8:
        /*0008*/ 	.byte	0x03, 0x50
        /*000a*/ 	.short	0x0000


	//----- nvinfo : EIATTR_MAXREG_COUNT
	.align		4
        /*000c*/ 	.byte	0x03, 0x1b
        /*000e*/ 	.short	0x00ff


	//----- nvinfo : EIATTR_EXTERNS
	.align		4
        /*0010*/ 	.byte	0x04, 0x0f
        /*0012*/ 	.short	(.L_10 - .L_9)


	//   ....[0]....
	.align		4
.L_9:
        /*0014*/ 	.word	index@(vprintf)


	//----- nvinfo : EIATTR_MERCURY_ISA_VERSION
	.align		4
.L_10:
        /*0018*/ 	.byte	0x03, 0x5f
        /*001a*/ 	.short	0x0101


	//----- nvinfo : EIATTR_VRC_CTA_INIT_COUNT
	.align		4
        /*001c*/ 	.byte	0x02, 0x4a
	.zero		1
	.zero		1


	//----- nvinfo : EIATTR_SYSCALL_OFFSETS
	.align		4
        /*0020*/ 	.byte	0x04, 0x46
        /*0022*/ 	.short	(.L_12 - .L_11)


	//   ....[0]....
.L_11:
        /*0024*/ 	.word	0x00000080


	//----- nvinfo : EIATTR_EXIT_INSTR_OFFSETS
	.align		4
.L_12:
        /*0028*/ 	.byte	0x04, 0x1c
        /*002a*/ 	.short	(.L_14 - .L_13)


	//   ....[0]....
.L_13:
        /*002c*/ 	.word	0x00000090


	//----- nvinfo : EIATTR_SW_WAR
	.align		4
.L_14:
        /*0030*/ 	.byte	0x04, 0x36
        /*0032*/ 	.short	(.L_16 - .L_15)
.L_15:
        /*0034*/ 	.word	0x00000008
.L_16:


//--------------------- .nv.callgraph             --------------------------
	.section	.nv.callgraph,"",@"SHT_CUDA_CALLGRAPH"
	.align	4
	.sectionentsize	8
	.align		4
        /*0000*/ 	.word	0x00000000
	.align		4
        /*0004*/ 	.word	0xffffffff
	.align		4
        /*0008*/ 	.word	index@(_Z8helloGPUv)
	.align		4
        /*000c*/ 	.word	index@(vprintf)
	.align		4
        /*0010*/ 	.word	0x00000000
	.align		4
        /*0014*/ 	.word	0xfffffffe
	.align		4
        /*0018*/ 	.word	0x00000000
	.align		4
        /*001c*/ 	.word	0xfffffffd
	.align		4
        /*0020*/ 	.word	0x00000000
	.align		4
        /*0024*/ 	.word	0xfffffffc


//--------------------- .nv.constant4             --------------------------
	.section	.nv.constant4,"a",@progbits
	.align	8
	.align		8
.nv.constant4:
        /*0000*/ 	.dword	vprintf
	.align		8
        /*0008*/ 	.dword	$str


//--------------------- .text._Z8helloGPUv        --------------------------
	.section	.text._Z8helloGPUv,"ax",@progbits
	.align	128
        .global         _Z8helloGPUv
        .type           _Z8helloGPUv,@function
        .size           _Z8helloGPUv,(.L_x_2 - _Z8helloGPUv)
        .other          _Z8helloGPUv,@"STO_CUDA_ENTRY STV_DEFAULT"
_Z8helloGPUv:
.text._Z8helloGPUv:
[----:B------:R-:W0:Y:S01]  /*0000*/  LDC R1, c[0x0][0x37c] ;  /* 0x0000df00ff017b82 */ /* 0x000e220000000800 */
[----:B------:R-:W-:Y:S01]  /*0010*/  MOV R0, 0x0 ;  /* 0x0000000000007802 */ /* 0x000fe20000000f00 */
[----:B------:R-:W1:Y:S01]  /*0020*/  LDCU.64 UR4, c[0x4][0x8] ;  /* 0x01000100ff0477ac */ /* 0x000e620008000a00 */
[----:B------:R-:W-:-:S05]  /*0030*/  CS2R R6, SRZ ;  /* 0x0000000000067805 */ /* 0x000fca000001ff00 */
[----:B------:R2:W3:Y:S01]  /*0040*/  LDC.64 R2, c[0x4][R0] ;  /* 0x0100000000027b82 */ /* 0x0004e20000000a00 */
[----:B-1----:R-:W-:Y:S02]  /*0050*/  IMAD.U32 R4, RZ, RZ, UR4 ;  /* 0x00000004ff047e24 */ /* 0x002fe4000f8e00ff */
[----:B--2---:R-:W-:-:S07]  /*0060*/  IMAD.U32 R5, RZ, RZ, UR5 ;  /* 0x00000005ff057e24 */ /* 0x004fce000f8e00ff */
[----:B------:R-:W-:-:S07]  /*0070*/  LEPC R20, `(.L_x_0) ;  /* 0x000000001014794e */ /* 0x000fce0000000000 */
[----:B0--3--:R-:W-:Y:S05]  /*0080*/  CALL.ABS.NOINC R2 ;  /* 0x0000000002007343 */ /* 0x009fea0003c00000 */
.L_x_0:
[----:B------:R-:W-:Y:S05]  /*0090*/  EXIT ;  /* 0x000000000000794d */ /* 0x000fea0003800000 */
.L_x_1:
[----:B------:R-:W-:-:S00]  /*00a0*/  BRA `(.L_x_1) ;  /* 0xfffffffc00fc7947 */ /* 0x000fc0000383ffff */
[----:B------:R-:W-:-:S00]  /*00b0*/  NOP ;  /* 0x0000000000007918 */ /* 0x000fc00000000000 */
        /* <DEDUP_REMOVED lines=12> */
.L_x_2:


//--------------------- .nv.global.init           --------------------------
	.section	.nv.global.init,"aw",@progbits
.nv.global.init:
	.type		$str,@object
	.size		$str,(.L_0 - $str)
$str:
        /*0000*/ 	.byte	0x48, 0x65, 0x6c, 0x6c, 0x6f, 0x20, 0x57, 0x6f, 0x72, 0x6c, 0x64, 0x20, 0x66, 0x74, 0x2e, 0x20
        /*0010*/ 	.byte	0x4e, 0x56, 0x49, 0x44, 0x49, 0x41, 0x20, 0x47, 0x54, 0x58, 0x20, 0x54, 0x49, 0x54, 0x41, 0x4e
        /*0020*/ 	.byte	0x20, 0x58, 0x0a, 0x00
.L_0:


//--------------------- .nv.shared.reserved.0     --------------------------
	.section	.nv.shared.reserved.0,"aw",@nobits
	.weak		__nv_reservedSMEM_offset_0_alias
	.size		__nv_reservedSMEM_offset_0_alias, 0, 64
	.other		__nv_reservedSMEM_offset_0_alias,@"STO_CUDA_RESERVED_SHARED STV_DEFAULT"
__nv_reservedSMEM_offset_0_alias:
	.zero		0
	.zero		64


//--------------------- .nv.constant0._Z8helloGPUv --------------------------
	.section	.nv.constant0._Z8helloGPUv,"a",@progbits
	.sectionflags	@""
	.align	4
.nv.constant0._Z8helloGPUv:
	.zero		896


//--------------------- SYMBOLS --------------------------

	.type		.nv.reservedSmem.offset0,@object
	.size		.nv.reservedSmem.offset0,0x4
	.type		vprintf,@function
